//
// Generated by NVIDIA NVVM Compiler
//
// Compiler Build ID: CL-36424714
// Cuda compilation tools, release 13.0, V13.0.88
// Based on NVVM 20.0.0
//

.version 9.0
.target sm_100
.address_size 64

	// .globl	_Z12matrix_mul_fP6matrixS0_S0_

.visible .entry _Z12matrix_mul_fP6matrixS0_S0_(
	.param .u64 .ptr .align 1 _Z12matrix_mul_fP6matrixS0_S0__param_0,
	.param .u64 .ptr .align 1 _Z12matrix_mul_fP6matrixS0_S0__param_1,
	.param .u64 .ptr .align 1 _Z12matrix_mul_fP6matrixS0_S0__param_2
)
{
	.reg .b32 	%r<5>;
	.reg .b32 	%f<7>;
	.reg .b64 	%rd<24>;

	ld.param.u64 	%rd1, [_Z12matrix_mul_fP6matrixS0_S0__param_0];
	ld.param.u64 	%rd2, [_Z12matrix_mul_fP6matrixS0_S0__param_1];
	ld.param.u64 	%rd3, [_Z12matrix_mul_fP6matrixS0_S0__param_2];
	cvta.to.global.u64 	%rd4, %rd3;
	cvta.to.global.u64 	%rd5, %rd2;
	cvta.to.global.u64 	%rd6, %rd1;
	ld.global.u64 	%rd7, [%rd6+8];
	cvta.to.global.u64 	%rd8, %rd7;
	mov.u32 	%r1, %ctaid.x;
	mul.wide.u32 	%rd9, %r1, 4;
	add.s64 	%rd10, %rd8, %rd9;
	ld.global.f32 	%f1, [%rd10];
	ld.global.u64 	%rd11, [%rd5+8];
	cvta.to.global.u64 	%rd12, %rd11;
	mov.u32 	%r2, %ntid.x;
	mov.u32 	%r3, %tid.x;
	mad.lo.s32 	%r4, %r2, %r1, %r3;
	mul.wide.u32 	%rd13, %r4, 4;
	add.s64 	%rd14, %rd12, %rd13;
	ld.global.f32 	%f2, [%rd14];
	ld.global.u64 	%rd15, [%rd4+8];
	cvta.to.global.u64 	%rd16, %rd15;
	add.s64 	%rd17, %rd16, %rd13;
	ld.global.f32 	%f3, [%rd17];
	fma.rn.f32 	%f4, %f1, %f2, %f3;
	ld.global.u64 	%rd18, [%rd6+24];
	cvta.to.global.u64 	%rd19, %rd18;
	ld.global.u64 	%rd20, [%rd19+8];
	cvta.to.global.u64 	%rd21, %rd20;
	mul.wide.u32 	%rd22, %r3, 4;
	add.s64 	%rd23, %rd21, %rd22;
	ld.global.f32 	%f5, [%rd23];
	add.f32 	%f6, %f4, %f5;
	st.global.f32 	[%rd23], %f6;
	ret;

}
	// .globl	_Z6setvalfP6matrix
.visible .entry _Z6setvalfP6matrix(
	.param .f32 _Z6setvalfP6matrix_param_0,
	.param .u64 .ptr .align 1 _Z6setvalfP6matrix_param_1
)
{
	.reg .b32 	%r<5>;
	.reg .b32 	%f<2>;
	.reg .b64 	%rd<7>;

	ld.param.f32 	%f1, [_Z6setvalfP6matrix_param_0];
	ld.param.u64 	%rd1, [_Z6setvalfP6matrix_param_1];
	cvta.to.global.u64 	%rd2, %rd1;
	ld.global.u64 	%rd3, [%rd2+8];
	cvta.to.global.u64 	%rd4, %rd3;
	mov.u32 	%r1, %ntid.x;
	mov.u32 	%r2, %ctaid.x;
	mov.u32 	%r3, %tid.x;
	mad.lo.s32 	%r4, %r1, %r2, %r3;
	mul.wide.u32 	%rd5, %r4, 4;
	add.s64 	%rd6, %rd4, %rd5;
	st.global.f32 	[%rd6], %f1;
	ret;

}
	// .globl	_Z3delP6matrixS0_
.visible .entry _Z3delP6matrixS0_(
	.param .u64 .ptr .align 1 _Z3delP6matrixS0__param_0,
	.param .u64 .ptr .align 1 _Z3delP6matrixS0__param_1
)
{
	.reg .b32 	%r<5>;
	.reg .b32 	%f<6>;
	.reg .b64 	%rd<17>;

	ld.param.u64 	%rd1, [_Z3delP6matrixS0__param_0];
	ld.param.u64 	%rd2, [_Z3delP6matrixS0__param_1];
	cvta.to.global.u64 	%rd3, %rd2;
	cvta.to.global.u64 	%rd4, %rd1;
	ld.global.u64 	%rd5, [%rd4+8];
	cvta.to.global.u64 	%rd6, %rd5;
	mov.u32 	%r1, %ntid.x;
	mov.u32 	%r2, %ctaid.x;
	mov.u32 	%r3, %tid.x;
	mad.lo.s32 	%r4, %r1, %r2, %r3;
	mul.wide.u32 	%rd7, %r4, 4;
	add.s64 	%rd8, %rd6, %rd7;
	ld.global.f32 	%f1, [%rd8];
	ld.global.u64 	%rd9, [%rd3+8];
	cvta.to.global.u64 	%rd10, %rd9;
	add.s64 	%rd11, %rd10, %rd7;
	ld.global.f32 	%f2, [%rd11];
	div.rn.f32 	%f3, %f1, %f2;
	ld.global.u64 	%rd12, [%rd4+32];
	cvta.to.global.u64 	%rd13, %rd12;
	ld.global.u64 	%rd14, [%rd13+8];
	cvta.to.global.u64 	%rd15, %rd14;
	add.s64 	%rd16, %rd15, %rd7;
	ld.global.f32 	%f4, [%rd16];
	add.f32 	%f5, %f3, %f4;
	st.global.f32 	[%rd16], %f5;
	ret;

}
	// .globl	_Z13weight_updateP6matrixS0_S0_
.visible .entry _Z13weight_updateP6matrixS0_S0_(
	.param .u64 .ptr .align 1 _Z13weight_updateP6matrixS0_S0__param_0,
	.param .u64 .ptr .align 1 _Z13weight_updateP6matrixS0_S0__param_1,
	.param .u64 .ptr .align 1 _Z13weight_updateP6matrixS0_S0__param_2
)
{
	.reg .b32 	%r<5>;
	.reg .b32 	%f<5>;
	.reg .b64 	%rd<18>;
	.reg .b64 	%fd<6>;

	ld.param.u64 	%rd1, [_Z13weight_updateP6matrixS0_S0__param_0];
	ld.param.u64 	%rd2, [_Z13weight_updateP6matrixS0_S0__param_1];
	ld.param.u64 	%rd3, [_Z13weight_updateP6matrixS0_S0__param_2];
	cvta.to.global.u64 	%rd4, %rd1;
	cvta.to.global.u64 	%rd5, %rd2;
	cvta.to.global.u64 	%rd6, %rd3;
	ld.global.u64 	%rd7, [%rd6+8];
	cvta.to.global.u64 	%rd8, %rd7;
	mov.u32 	%r1, %ctaid.x;
	mul.wide.u32 	%rd9, %r1, 4;
	add.s64 	%rd10, %rd8, %rd9;
	ld.global.f32 	%f1, [%rd10];
	cvt.f64.f32 	%fd1, %f1;
	mul.f64 	%fd2, %fd1, 0dBFB999999999999A;
	ld.global.u64 	%rd11, [%rd5+8];
	cvta.to.global.u64 	%rd12, %rd11;
	mov.u32 	%r2, %ntid.x;
	mov.u32 	%r3, %tid.x;
	mad.lo.s32 	%r4, %r2, %r1, %r3;
	mul.wide.u32 	%rd13, %r4, 4;
	add.s64 	%rd14, %rd12, %rd13;
	ld.global.f32 	%f2, [%rd14];
	cvt.f64.f32 	%fd3, %f2;
	ld.global.u64 	%rd15, [%rd4+8];
	cvta.to.global.u64 	%rd16, %rd15;
	add.s64 	%rd17, %rd16, %rd13;
	ld.global.f32 	%f3, [%rd17];
	cvt.f64.f32 	%fd4, %f3;
	fma.rn.f64 	%fd5, %fd2, %fd3, %fd4;
	cvt.rn.f32.f64 	%f4, %fd5;
	st.global.f32 	[%rd17], %f4;
	ret;

}
	// .globl	_Z11bias_updateP6matrixS0_
.visible .entry _Z11bias_updateP6matrixS0_(
	.param .u64 .ptr .align 1 _Z11bias_updateP6matrixS0__param_0,
	.param .u64 .ptr .align 1 _Z11bias_updateP6matrixS0__param_1
)
{
	.reg .b32 	%r<5>;
	.reg .b32 	%f<4>;
	.reg .b64 	%rd<12>;
	.reg .b64 	%fd<4>;

	ld.param.u64 	%rd1, [_Z11bias_updateP6matrixS0__param_0];
	ld.param.u64 	%rd2, [_Z11bias_updateP6matrixS0__param_1];
	cvta.to.global.u64 	%rd3, %rd2;
	cvta.to.global.u64 	%rd4, %rd1;
	ld.global.u64 	%rd5, [%rd4+8];
	cvta.to.global.u64 	%rd6, %rd5;
	mov.u32 	%r1, %ntid.x;
	mov.u32 	%r2, %ctaid.x;
	mov.u32 	%r3, %tid.x;
	mad.lo.s32 	%r4, %r1, %r2, %r3;
	mul.wide.u32 	%rd7, %r4, 4;
	add.s64 	%rd8, %rd6, %rd7;
	ld.global.f32 	%f1, [%rd8];
	cvt.f64.f32 	%fd1, %f1;
	ld.global.u64 	%rd9, [%rd3+8];
	cvta.to.global.u64 	%rd10, %rd9;
	add.s64 	%rd11, %rd10, %rd7;
	ld.global.f32 	%f2, [%rd11];
	cvt.f64.f32 	%fd2, %f2;
	fma.rn.f64 	%fd3, %fd1, 0dBFB999999999999A, %fd2;
	cvt.rn.f32.f64 	%f3, %fd3;
	st.global.f32 	[%rd11], %f3;
	ret;

}


// ===== COMPILED SASS (sm_100) =====

	.target	sm_100

	.elftype	@"ET_EXEC"


//--------------------- .note.nv.tkinfo           --------------------------
	.section	.note.nv.tkinfo,"",@"SHT_NOTE"
	.sectionflags	@"SHF_NOTE_NV_TKINFO"
	.tkinfo
        /*0018*/ 	.word	0x00000002
        /*0030*/ 	.string	""
        /*0030*/ 	.string	"ptxas"
        /*0030*/ 	.string	"Cuda compilation tools, release 13.0, V13.0.88"
        /*0030*/ 	.string	"Build cuda_13.0.r13.0/compiler.36424714_0"
        /*0030*/ 	.string	"-arch sm_100 -m 64 "



//--------------------- .note.nv.cuinfo           --------------------------
	.section	.note.nv.cuinfo,"",@"SHT_NOTE"
	.sectionflags	@"SHF_NOTE_NV_CUINFO"
        /*0018*/ 	.short	0x0002
        /*001a*/ 	.short	0x0064
        /*001c*/ 	.short	0x0082
	.zero		2


//--------------------- .nv.info                  --------------------------
	.section	.nv.info,"",@"SHT_CUDA_INFO"
	.align	4


	//----- nvinfo : EIATTR_REGCOUNT
	.align		4
        /*0000*/ 	.byte	0x04, 0x2f
        /*0002*/ 	.short	(.L_1 - .L_0)
	.align		4
.L_0:
        /*0004*/ 	.word	index@(_Z12matrix_mul_fP6matrixS0_S0_)
        /*0008*/ 	.word	0x00000016


	//----- nvinfo : EIATTR_FRAME_SIZE
	.align		4
.L_1:
        /*000c*/ 	.byte	0x04, 0x11
        /*000e*/ 	.short	(.L_3 - .L_2)
	.align		4
.L_2:
        /*0010*/ 	.word	index@(_Z12matrix_mul_fP6matrixS0_S0_)
        /*0014*/ 	.word	0x00000000


	//----- nvinfo : EIATTR_REGCOUNT
	.align		4
.L_3:
        /*0018*/ 	.byte	0x04, 0x2f
        /*001a*/ 	.short	(.L_5 - .L_4)
	.align		4
.L_4:
        /*001c*/ 	.word	index@(_Z6setvalfP6matrix)
        /*0020*/ 	.word	0x0000000c


	//----- nvinfo : EIATTR_FRAME_SIZE
	.align		4
.L_5:
        /*0024*/ 	.byte	0x04, 0x11
        /*0026*/ 	.short	(.L_7 - .L_6)
	.align		4
.L_6:
        /*0028*/ 	.word	index@(_Z6setvalfP6matrix)
        /*002c*/ 	.word	0x00000000


	//----- nvinfo : EIATTR_REGCOUNT
	.align		4
.L_7:
        /*0030*/ 	.byte	0x04, 0x2f
        /*0032*/ 	.short	(.L_9 - .L_8)
	.align		4
.L_8:
        /*0034*/ 	.word	index@(_Z3delP6matrixS0_)
        /*0038*/ 	.word	0x00000010


	//----- nvinfo : EIATTR_FRAME_SIZE
	.align		4
.L_9:
        /*003c*/ 	.byte	0x04, 0x11
        /*003e*/ 	.short	(.L_11 - .L_10)
	.align		4
.L_10:
        /*0040*/ 	.word	index@($__internal_0_$__cuda_sm3x_div_rn_noftz_f32_slowpath)
        /*0044*/ 	.word	0x00000000


	//----- nvinfo : EIATTR_FRAME_SIZE
	.align		4
.L_11:
        /*0048*/ 	.byte	0x04, 0x11
        /*004a*/ 	.short	(.L_13 - .L_12)
	.align		4
.L_12:
        /*004c*/ 	.word	index@(_Z3delP6matrixS0_)
        /*0050*/ 	.word	0x00000000


	//----- nvinfo : EIATTR_REGCOUNT
	.align		4
.L_13:
        /*0054*/ 	.byte	0x04, 0x2f
        /*0056*/ 	.short	(.L_15 - .L_14)
	.align		4
.L_14:
        /*0058*/ 	.word	index@(_Z13weight_updateP6matrixS0_S0_)
        /*005c*/ 	.word	0x00000010


	//----- nvinfo : EIATTR_FRAME_SIZE
	.align		4
.L_15:
        /*0060*/ 	.byte	0x04, 0x11
        /*0062*/ 	.short	(.L_17 - .L_16)
	.align		4
.L_16:
        /*0064*/ 	.word	index@(_Z13weight_updateP6matrixS0_S0_)
        /*0068*/ 	.word	0x00000000


	//----- nvinfo : EIATTR_REGCOUNT
	.align		4
.L_17:
        /*006c*/ 	.byte	0x04, 0x2f
        /*006e*/ 	.short	(.L_19 - .L_18)
	.align		4
.L_18:
        /*0070*/ 	.word	index@(_Z11bias_updateP6matrixS0_)
        /*0074*/ 	.word	0x0000000e


	//----- nvinfo : EIATTR_FRAME_SIZE
	.align		4
.L_19:
        /*0078*/ 	.byte	0x04, 0x11
        /*007a*/ 	.short	(.L_21 - .L_20)
	.align		4
.L_20:
        /*007c*/ 	.word	index@(_Z11bias_updateP6matrixS0_)
        /*0080*/ 	.word	0x00000000


	//----- nvinfo : EIATTR_MIN_STACK_SIZE
	.align		4
.L_21:
        /*0084*/ 	.byte	0x04, 0x12
        /*0086*/ 	.short	(.L_23 - .L_22)
	.align		4
.L_22:
        /*0088*/ 	.word	index@(_Z11bias_updateP6matrixS0_)
        /*008c*/ 	.word	0x00000000


	//----- nvinfo : EIATTR_MIN_STACK_SIZE
	.align		4
.L_23:
        /*0090*/ 	.byte	0x04, 0x12
        /*0092*/ 	.short	(.L_25 - .L_24)
	.align		4
.L_24:
        /*0094*/ 	.word	index@(_Z13weight_updateP6matrixS0_S0_)
        /*0098*/ 	.word	0x00000000


	//----- nvinfo : EIATTR_MIN_STACK_SIZE
	.align		4
.L_25:
        /*009c*/ 	.byte	0x04, 0x12
        /*009e*/ 	.short	(.L_27 - .L_26)
	.align		4
.L_26:
        /*00a0*/ 	.word	index@(_Z3delP6matrixS0_)
        /*00a4*/ 	.word	0x00000000


	//----- nvinfo : EIATTR_MIN_STACK_SIZE
	.align		4
.L_27:
        /*00a8*/ 	.byte	0x04, 0x12
        /*00aa*/ 	.short	(.L_29 - .L_28)
	.align		4
.L_28:
        /*00ac*/ 	.word	index@(_Z6setvalfP6matrix)
        /*00b0*/ 	.word	0x00000000


	//----- nvinfo : EIATTR_MIN_STACK_SIZE
	.align		4
.L_29:
        /*00b4*/ 	.byte	0x04, 0x12
        /*00b6*/ 	.short	(.L_31 - .L_30)
	.align		4
.L_30:
        /*00b8*/ 	.word	index@(_Z12matrix_mul_fP6matrixS0_S0_)
        /*00bc*/ 	.word	0x00000000
.L_31:


//--------------------- .nv.compat                --------------------------
	.section	.nv.compat,"",@"SHT_CUDA_COMPAT_INFO"
	.align	4
        /*0000*/ 	.byte	0x02, 0x09, 0x00, 0x00, 0x02, 0x02, 0x01, 0x00, 0x02, 0x05, 0x05, 0x00, 0x03, 0x07, 0x01, 0x01
        /*0010*/ 	.byte	0x02, 0x03, 0x00, 0x00, 0x02, 0x06, 0x01, 0x00, 0x04, 0x0b, 0x08, 0x00, 0x01, 0x00, 0x00, 0x00
        /*0020*/ 	.byte	0x00, 0x00, 0x00, 0x00


//--------------------- .nv.info._Z11bias_updateP6matrixS0_ --------------------------
	.section	.nv.info._Z11bias_updateP6matrixS0_,"",@"SHT_CUDA_INFO"
	.sectionflags	@""
	.align	4


	//----- nvinfo : EIATTR_CUDA_API_VERSION
	.align		4
        /*0000*/ 	.byte	0x04, 0x37
        /*0002*/ 	.short	(.L_33 - .L_32)
.L_32:
        /*0004*/ 	.word	0x00000082


	//----- nvinfo : EIATTR_KPARAM_INFO
	.align		4
.L_33:
        /*0008*/ 	.byte	0x04, 0x17
        /*000a*/ 	.short	(.L_35 - .L_34)
.L_34:
        /*000c*/ 	.word	0x00000000
        /*0010*/ 	.short	0x0001
        /*0012*/ 	.short	0x0008
        /*0014*/ 	.byte	0x00, 0xf5, 0x21, 0x00


	//----- nvinfo : EIATTR_KPARAM_INFO
	.align		4
.L_35:
        /*0018*/ 	.byte	0x04, 0x17
        /*001a*/ 	.short	(.L_37 - .L_36)
.L_36:
        /*001c*/ 	.word	0x00000000
        /*0020*/ 	.short	0x0000
        /*0022*/ 	.short	0x0000
        /*0024*/ 	.byte	0x00, 0xf5, 0x21, 0x00


	//----- nvinfo : EIATTR_SPARSE_MMA_MASK
	.align		4
.L_37:
        /*0028*/ 	.byte	0x03, 0x50
        /*002a*/ 	.short	0x0000


	//----- nvinfo : EIATTR_MAXREG_COUNT
	.align		4
        /*002c*/ 	.byte	0x03, 0x1b
        /*002e*/ 	.short	0x00ff


	//----- nvinfo : EIATTR_MERCURY_ISA_VERSION
	.align		4
        /*0030*/ 	.byte	0x03, 0x5f
        /*0032*/ 	.short	0x0101


	//----- nvinfo : EIATTR_VRC_CTA_INIT_COUNT
	.align		4
        /*0034*/ 	.byte	0x02, 0x4a
	.zero		1
	.zero		1


	//----- nvinfo : EIATTR_EXIT_INSTR_OFFSETS
	.align		4
        /*0038*/ 	.byte	0x04, 0x1c
        /*003a*/ 	.short	(.L_39 - .L_38)


	//   ....[0]....
.L_38:
        /*003c*/ 	.word	0x00000150


	//----- nvinfo : EIATTR_CBANK_PARAM_SIZE
	.align		4
.L_39:
        /*0040*/ 	.byte	0x03, 0x19
        /*0042*/ 	.short	0x0010


	//----- nvinfo : EIATTR_PARAM_CBANK
	.align		4
        /*0044*/ 	.byte	0x04, 0x0a
        /*0046*/ 	.short	(.L_41 - .L_40)
	.align		4
.L_40:
        /*0048*/ 	.word	index@(.nv.constant0._Z11bias_updateP6matrixS0_)
        /*004c*/ 	.short	0x0380
        /*004e*/ 	.short	0x0010


	//----- nvinfo : EIATTR_SW_WAR
	.align		4
.L_41:
        /*0050*/ 	.byte	0x04, 0x36
        /*0052*/ 	.short	(.L_43 - .L_42)
.L_42:
        /*0054*/ 	.word	0x00000008
.L_43:


//--------------------- .nv.info._Z13weight_updateP6matrixS0_S0_ --------------------------
	.section	.nv.info._Z13weight_updateP6matrixS0_S0_,"",@"SHT_CUDA_INFO"
	.sectionflags	@""
	.align	4


	//----- nvinfo : EIATTR_CUDA_API_VERSION
	.align		4
        /*0000*/ 	.byte	0x04, 0x37
        /*0002*/ 	.short	(.L_45 - .L_44)
.L_44:
        /*0004*/ 	.word	0x00000082


	//----- nvinfo : EIATTR_KPARAM_INFO
	.align		4
.L_45:
        /*0008*/ 	.byte	0x04, 0x17
        /*000a*/ 	.short	(.L_47 - .L_46)
.L_46:
        /*000c*/ 	.word	0x00000000
        /*0010*/ 	.short	0x0002
        /*0012*/ 	.short	0x0010
        /*0014*/ 	.byte	0x00, 0xf5, 0x21, 0x00


	//----- nvinfo : EIATTR_KPARAM_INFO
	.align		4
.L_47:
        /*0018*/ 	.byte	0x04, 0x17
        /*001a*/ 	.short	(.L_49 - .L_48)
.L_48:
        /*001c*/ 	.word	0x00000000
        /*0020*/ 	.short	0x0001
        /*0022*/ 	.short	0x0008
        /*0024*/ 	.byte	0x00, 0xf5, 0x21, 0x00


	//----- nvinfo : EIATTR_KPARAM_INFO
	.align		4
.L_49:
        /*0028*/ 	.byte	0x04, 0x17
        /*002a*/ 	.short	(.L_51 - .L_50)
.L_50:
        /*002c*/ 	.word	0x00000000
        /*0030*/ 	.short	0x0000
        /*0032*/ 	.short	0x0000
        /*0034*/ 	.byte	0x00, 0xf5, 0x21, 0x00


	//----- nvinfo : EIATTR_SPARSE_MMA_MASK
	.align		4
.L_51:
        /*0038*/ 	.byte	0x03, 0x50
        /*003a*/ 	.short	0x0000


	//----- nvinfo : EIATTR_MAXREG_COUNT
	.align		4
        /*003c*/ 	.byte	0x03, 0x1b
        /*003e*/ 	.short	0x00ff


	//----- nvinfo : EIATTR_MERCURY_ISA_VERSION
	.align		4
        /*0040*/ 	.byte	0x03, 0x5f
        /*0042*/ 	.short	0x0101


	//----- nvinfo : EIATTR_VRC_CTA_INIT_COUNT
	.align		4
        /*0044*/ 	.byte	0x02, 0x4a
	.zero		1
	.zero		1


	//----- nvinfo : EIATTR_EXIT_INSTR_OFFSETS
	.align		4
        /*0048*/ 	.byte	0x04, 0x1c
        /*004a*/ 	.short	(.L_53 - .L_52)


	//   ....[0]....
.L_52:
        /*004c*/ 	.word	0x000001b0


	//----- nvinfo : EIATTR_CBANK_PARAM_SIZE
	.align		4
.L_53:
        /*0050*/ 	.byte	0x03, 0x19
        /*0052*/ 	.short	0x0018


	//----- nvinfo : EIATTR_PARAM_CBANK
	.align		4
        /*0054*/ 	.byte	0x04, 0x0a
        /*0056*/ 	.short	(.L_55 - .L_54)
	.align		4
.L_54:
        /*0058*/ 	.word	index@(.nv.constant0._Z13weight_updateP6matrixS0_S0_)
        /*005c*/ 	.short	0x0380
        /*005e*/ 	.short	0x0018


	//----- nvinfo : EIATTR_SW_WAR
	.align		4
.L_55:
        /*0060*/ 	.byte	0x04, 0x36
        /*0062*/ 	.short	(.L_57 - .L_56)
.L_56:
        /*0064*/ 	.word	0x00000008
.L_57:


//--------------------- .nv.info._Z3delP6matrixS0_ --------------------------
	.section	.nv.info._Z3delP6matrixS0_,"",@"SHT_CUDA_INFO"
	.sectionflags	@""
	.align	4


	//----- nvinfo : EIATTR_CUDA_API_VERSION
	.align		4
        /*0000*/ 	.byte	0x04, 0x37
        /*0002*/ 	.short	(.L_59 - .L_58)
.L_58:
        /*0004*/ 	.word	0x00000082


	//----- nvinfo : EIATTR_KPARAM_INFO
	.align		4
.L_59:
        /*0008*/ 	.byte	0x04, 0x17
        /*000a*/ 	.short	(.L_61 - .L_60)
.L_60:
        /*000c*/ 	.word	0x00000000
        /*0010*/ 	.short	0x0001
        /*0012*/ 	.short	0x0008
        /*0014*/ 	.byte	0x00, 0xf5, 0x21, 0x00


	//----- nvinfo : EIATTR_KPARAM_INFO
	.align		4
.L_61:
        /*0018*/ 	.byte	0x04, 0x17
        /*001a*/ 	.short	(.L_63 - .L_62)
.L_62:
        /*001c*/ 	.word	0x00000000
        /*0020*/ 	.short	0x0000
        /*0022*/ 	.short	0x0000
        /*0024*/ 	.byte	0x00, 0xf5, 0x21, 0x00


	//----- nvinfo : EIATTR_SPARSE_MMA_MASK
	.align		4
.L_63:
        /*0028*/ 	.byte	0x03, 0x50
        /*002a*/ 	.short	0x0000


	//----- nvinfo : EIATTR_MAXREG_COUNT
	.align		4
        /*002c*/ 	.byte	0x03, 0x1b
        /*002e*/ 	.short	0x00ff


	//----- nvinfo : EIATTR_MERCURY_ISA_VERSION
	.align		4
        /*0030*/ 	.byte	0x03, 0x5f
        /*0032*/ 	.short	0x0101


	//----- nvinfo : EIATTR_VRC_CTA_INIT_COUNT
	.align		4
        /*0034*/ 	.byte	0x02, 0x4a
	.zero		1
	.zero		1


	//----- nvinfo : EIATTR_EXIT_INSTR_OFFSETS
	.align		4
        /*0038*/ 	.byte	0x04, 0x1c
        /*003a*/ 	.short	(.L_65 - .L_64)


	//   ....[0]....
.L_64:
        /*003c*/ 	.word	0x00000220


	//----- nvinfo : EIATTR_CRS_STACK_SIZE
	.align		4
.L_65:
        /*0040*/ 	.byte	0x04, 0x1e
        /*0042*/ 	.short	(.L_67 - .L_66)
.L_66:
        /*0044*/ 	.word	0x00000000


	//----- nvinfo : EIATTR_CBANK_PARAM_SIZE
	.align		4
.L_67:
        /*0048*/ 	.byte	0x03, 0x19
        /*004a*/ 	.short	0x0010


	//----- nvinfo : EIATTR_PARAM_CBANK
	.align		4
        /*004c*/ 	.byte	0x04, 0x0a
        /*004e*/ 	.short	(.L_69 - .L_68)
	.align		4
.L_68:
        /*0050*/ 	.word	index@(.nv.constant0._Z3delP6matrixS0_)
        /*0054*/ 	.short	0x0380
        /*0056*/ 	.short	0x0010


	//----- nvinfo : EIATTR_SW_WAR
	.align		4
.L_69:
        /*0058*/ 	.byte	0x04, 0x36
        /*005a*/ 	.short	(.L_71 - .L_70)
.L_70:
        /*005c*/ 	.word	0x00000008
.L_71:


//--------------------- .nv.info._Z6setvalfP6matrix --------------------------
	.section	.nv.info._Z6setvalfP6matrix,"",@"SHT_CUDA_INFO"
	.sectionflags	@""
	.align	4


	//----- nvinfo : EIATTR_CUDA_API_VERSION
	.align		4
        /*0000*/ 	.byte	0x04, 0x37
        /*0002*/ 	.short	(.L_73 - .L_72)
.L_72:
        /*0004*/ 	.word	0x00000082


	//----- nvinfo : EIATTR_KPARAM_INFO
	.align		4
.L_73:
        /*0008*/ 	.byte	0x04, 0x17
        /*000a*/ 	.short	(.L_75 - .L_74)
.L_74:
        /*000c*/ 	.word	0x00000000
        /*0010*/ 	.short	0x0001
        /*0012*/ 	.short	0x0008
        /*0014*/ 	.byte	0x00, 0xf5, 0x21, 0x00


	//----- nvinfo : EIATTR_KPARAM_INFO
	.align		4
.L_75:
        /*0018*/ 	.byte	0x04, 0x17
        /*001a*/ 	.short	(.L_77 - .L_76)
.L_76:
        /*001c*/ 	.word	0x00000000
        /*0020*/ 	.short	0x0000
        /*0022*/ 	.short	0x0000
        /*0024*/ 	.byte	0x00, 0xf0, 0x11, 0x00


	//----- nvinfo : EIATTR_SPARSE_MMA_MASK
	.align		4
.L_77:
        /*0028*/ 	.byte	0x03, 0x50
        /*002a*/ 	.short	0x0000


	//----- nvinfo : EIATTR_MAXREG_COUNT
	.align		4
        /*002c*/ 	.byte	0x03, 0x1b
        /*002e*/ 	.short	0x00ff


	//----- nvinfo : EIATTR_MERCURY_ISA_VERSION
	.align		4
        /*0030*/ 	.byte	0x03, 0x5f
        /*0032*/ 	.short	0x0101


	//----- nvinfo : EIATTR_VRC_CTA_INIT_COUNT
	.align		4
        /*0034*/ 	.byte	0x02, 0x4a
	.zero		1
	.zero		1


	//----- nvinfo : EIATTR_EXIT_INSTR_OFFSETS
	.align		4
        /*0038*/ 	.byte	0x04, 0x1c
        /*003a*/ 	.short	(.L_79 - .L_78)


	//   ....[0]....
.L_78:
        /*003c*/ 	.word	0x000000b0


	//----- nvinfo : EIATTR_CBANK_PARAM_SIZE
	.align		4
.L_79:
        /*0040*/ 	.byte	0x03, 0x19
        /*0042*/ 	.short	0x0010


	//----- nvinfo : EIATTR_PARAM_CBANK
	.align		4
        /*0044*/ 	.byte	0x04, 0x0a
        /*0046*/ 	.short	(.L_81 - .L_80)
	.align		4
.L_80:
        /*0048*/ 	.word	index@(.nv.constant0._Z6setvalfP6matrix)
        /*004c*/ 	.short	0x0380
        /*004e*/ 	.short	0x0010


	//----- nvinfo : EIATTR_SW_WAR
	.align		4
.L_81:
        /*0050*/ 	.byte	0x04, 0x36
        /*0052*/ 	.short	(.L_83 - .L_82)
.L_82:
        /*0054*/ 	.word	0x00000008
.L_83:


//--------------------- .nv.info._Z12matrix_mul_fP6matrixS0_S0_ --------------------------
	.section	.nv.info._Z12matrix_mul_fP6matrixS0_S0_,"",@"SHT_CUDA_INFO"
	.sectionflags	@""
	.align	4


	//----- nvinfo : EIATTR_CUDA_API_VERSION
	.align		4
        /*0000*/ 	.byte	0x04, 0x37
        /*0002*/ 	.short	(.L_85 - .L_84)
.L_84:
        /*0004*/ 	.word	0x00000082


	//----- nvinfo : EIATTR_KPARAM_INFO
	.align		4
.L_85:
        /*0008*/ 	.byte	0x04, 0x17
        /*000a*/ 	.short	(.L_87 - .L_86)
.L_86:
        /*000c*/ 	.word	0x00000000
        /*0010*/ 	.short	0x0002
        /*0012*/ 	.short	0x0010
        /*0014*/ 	.byte	0x00, 0xf5, 0x21, 0x00


	//----- nvinfo : EIATTR_KPARAM_INFO
	.align		4
.L_87:
        /*0018*/ 	.byte	0x04, 0x17
        /*001a*/ 	.short	(.L_89 - .L_88)
.L_88:
        /*001c*/ 	.word	0x00000000
        /*0020*/ 	.short	0x0001
        /*0022*/ 	.short	0x0008
        /*0024*/ 	.byte	0x00, 0xf5, 0x21, 0x00


	//----- nvinfo : EIATTR_KPARAM_INFO
	.align		4
.L_89:
        /*0028*/ 	.byte	0x04, 0x17
        /*002a*/ 	.short	(.L_91 - .L_90)
.L_90:
        /*002c*/ 	.word	0x00000000
        /*0030*/ 	.short	0x0000
        /*0032*/ 	.short	0x0000
        /*0034*/ 	.byte	0x00, 0xf5, 0x21, 0x00


	//----- nvinfo : EIATTR_SPARSE_MMA_MASK
	.align		4
.L_91:
        /*0038*/ 	.byte	0x03, 0x50
        /*003a*/ 	.short	0x0000


	//----- nvinfo : EIATTR_MAXREG_COUNT
	.align		4
        /*003c*/ 	.byte	0x03, 0x1b
        /*003e*/ 	.short	0x00ff


	//----- nvinfo : EIATTR_MERCURY_ISA_VERSION
	.align		4
        /*0040*/ 	.byte	0x03, 0x5f
        /*0042*/ 	.short	0x0101


	//----- nvinfo : EIATTR_VRC_CTA_INIT_COUNT
	.align		4
        /*0044*/ 	.byte	0x02, 0x4a
	.zero		1
	.zero		1


	//----- nvinfo : EIATTR_EXIT_INSTR_OFFSETS
	.align		4
        /*0048*/ 	.byte	0x04, 0x1c
        /*004a*/ 	.short	(.L_93 - .L_92)


	//   ....[0]....
.L_92:
        /*004c*/ 	.word	0x00000190


	//----- nvinfo : EIATTR_CBANK_PARAM_SIZE
	.align		4
.L_93:
        /*0050*/ 	.byte	0x03, 0x19
        /*0052*/ 	.short	0x0018


	//----- nvinfo : EIATTR_PARAM_CBANK
	.align		4
        /*0054*/ 	.byte	0x04, 0x0a
        /*0056*/ 	.short	(.L_95 - .L_94)
	.align		4
.L_94:
        /*0058*/ 	.word	index@(.nv.constant0._Z12matrix_mul_fP6matrixS0_S0_)
        /*005c*/ 	.short	0x0380
        /*005e*/ 	.short	0x0018


	//----- nvinfo : EIATTR_SW_WAR
	.align		4
.L_95:
        /*0060*/ 	.byte	0x04, 0x36
        /*0062*/ 	.short	(.L_97 - .L_96)
.L_96:
        /*0064*/ 	.word	0x00000008
.L_97:


//--------------------- .nv.callgraph             --------------------------
	.section	.nv.callgraph,"",@"SHT_CUDA_CALLGRAPH"
	.align	4
	.sectionentsize	8
	.align		4
        /*0000*/ 	.word	0x00000000
	.align		4
        /*0004*/ 	.word	0xffffffff
	.align		4
        /*0008*/ 	.word	0x00000000
	.align		4
        /*000c*/ 	.word	0xfffffffe
	.align		4
        /*0010*/ 	.word	0x00000000
	.align		4
        /*0014*/ 	.word	0xfffffffd
	.align		4
        /*0018*/ 	.word	0x00000000
	.align		4
        /*001c*/ 	.word	0xfffffffc


//--------------------- .text._Z11bias_updateP6matrixS0_ --------------------------
	.section	.text._Z11bias_updateP6matrixS0_,"ax",@progbits
	.align	128
        .global         _Z11bias_updateP6matrixS0_
        .type           _Z11bias_updateP6matrixS0_,@function
        .size           _Z11bias_updateP6matrixS0_,(.L_x_19 - _Z11bias_updateP6matrixS0_)
        .other          _Z11bias_updateP6matrixS0_,@"STO_CUDA_ENTRY STV_DEFAULT"
_Z11bias_updateP6matrixS0_:
.text._Z11bias_updateP6matrixS0_:
[----:B------:R-:W-:Y:S08]  /*0000*/  LDC R1, c[0x0][0x37c] ;  /* 0x0000df00ff017b82 */ /* 0x000ff00000000800 */
[----:B------:R-:W0:Y:S01]  /*0010*/  LDC.64 R8, c[0x0][0x380] ;  /* 0x0000e000ff087b82 */ /* 0x000e220000000a00 */
[----:B------:R-:W0:Y:S07]  /*0020*/  LDCU.64 UR4, c[0x0][0x358] ;  /* 0x00006b00ff0477ac */ /* 0x000e2e0008000a00 */
[----:B------:R-:W1:Y:S01]  /*0030*/  LDC.64 R10, c[0x0][0x388] ;  /* 0x0000e200ff0a7b82 */ /* 0x000e620000000a00 */
[----:B0-----:R-:W2:Y:S04]  /*0040*/  LDG.E.64 R2, desc[UR4][R8.64+0x8] ;  /* 0x0000080408027981 */ /* 0x001ea8000c1e1b00 */
[----:B-1----:R-:W3:Y:S01]  /*0050*/  LDG.E.64 R4, desc[UR4][R10.64+0x8] ;  /* 0x000008040a047981 */ /* 0x002ee2000c1e1b00 */
[----:B------:R-:W0:Y:S01]  /*0060*/  LDCU UR6, c[0x0][0x360] ;  /* 0x00006c00ff0677ac */ /* 0x000e220008000800 */
[----:B------:R-:W0:Y:S01]  /*0070*/  S2R R7, SR_CTAID.X ;  /* 0x0000000000077919 */ /* 0x000e220000002500 */
[----:B------:R-:W0:Y:S02]  /*0080*/  S2R R0, SR_TID.X ;  /* 0x0000000000007919 */ /* 0x000e240000002100 */
[----:B0-----:R-:W-:-:S04]  /*0090*/  IMAD R7, R7, UR6, R0 ;  /* 0x0000000607077c24 */ /* 0x001fc8000f8e0200 */
[----:B--2---:R-:W-:-:S06]  /*00a0*/  IMAD.WIDE.U32 R2, R7, 0x4, R2 ;  /* 0x0000000407027825 */ /* 0x004fcc00078e0002 */
[----:B------:R-:W2:Y:S01]  /*00b0*/  LDG.E R2, desc[UR4][R2.64] ;  /* 0x0000000402027981 */ /* 0x000ea2000c1e1900 */
[----:B---3--:R-:W-:-:S05]  /*00c0*/  IMAD.WIDE.U32 R6, R7, 0x4, R4 ;  /* 0x0000000407067825 */ /* 0x008fca00078e0004 */
[----:B------:R-:W3:Y:S01]  /*00d0*/  LDG.E R0, desc[UR4][R6.64] ;  /* 0x0000000406007981 */ /* 0x000ee2000c1e1900 */
[----:B------:R-:W-:Y:S01]  /*00e0*/  UMOV UR6, 0x9999999a ;  /* 0x9999999a00067882 */ /* 0x000fe20000000000 */
[----:B------:R-:W-:Y:S01]  /*00f0*/  UMOV UR7, 0x3fb99999 ;  /* 0x3fb9999900077882 */ /* 0x000fe20000000000 */
[----:B--2---:R-:W-:Y:S08]  /*0100*/  F2F.F64.F32 R4, R2 ;  /* 0x0000000200047310 */ /* 0x004ff00000201800 */
[----:B---3--:R-:W0:Y:S02]  /*0110*/  F2F.F64.F32 R8, R0 ;  /* 0x0000000000087310 */ /* 0x008e240000201800 */
[----:B0-----:R-:W-:-:S10]  /*0120*/  DFMA R4, R4, -UR6, R8 ;  /* 0x8000000604047c2b */ /* 0x001fd40008000008 */
[----:B------:R-:W0:Y:S02]  /*0130*/  F2F.F32.F64 R5, R4 ;  /* 0x0000000400057310 */ /* 0x000e240000301000 */
[----:B0-----:R-:W-:Y:S01]  /*0140*/  STG.E desc[UR4][R6.64], R5 ;  /* 0x0000000506007986 */ /* 0x001fe2000c101904 */
[----:B------:R-:W-:Y:S05]  /*0150*/  EXIT ;  /* 0x000000000000794d */ /* 0x000fea0003800000 */
.L_x_0:
[----:B------:R-:W-:-:S00]  /*0160*/  BRA `(.L_x_0) ;  /* 0xfffffffc00fc7947 */ /* 0x000fc0000383ffff */
[----:B------:R-:W-:-:S00]  /*0170*/  NOP ;  /* 0x0000000000007918 */ /* 0x000fc00000000000 */
        /* <DEDUP_REMOVED lines=8> */
.L_x_19:


//--------------------- .text._Z13weight_updateP6matrixS0_S0_ --------------------------
	.section	.text._Z13weight_updateP6matrixS0_S0_,"ax",@progbits
	.align	128
        .global         _Z13weight_updateP6matrixS0_S0_
        .type           _Z13weight_updateP6matrixS0_S0_,@function
        .size           _Z13weight_updateP6matrixS0_S0_,(.L_x_20 - _Z13weight_updateP6matrixS0_S0_)
        .other          _Z13weight_updateP6matrixS0_S0_,@"STO_CUDA_ENTRY STV_DEFAULT"
_Z13weight_updateP6matrixS0_S0_:
.text._Z13weight_updateP6matrixS0_S0_:
[----:B------:R-:W-:Y:S08]  /*0000*/  LDC R1, c[0x0][0x37c] ;  /* 0x0000df00ff017b82 */ /* 0x000ff00000000800 */
[----:B------:R-:W0:Y:S01]  /*0010*/  LDC.64 R12, c[0x0][0x390] ;  /* 0x0000e400ff0c7b82 */ /* 0x000e220000000a00 */
[----:B------:R-:W0:Y:S07]  /*0020*/  LDCU.64 UR4, c[0x0][0x358] ;  /* 0x00006b00ff0477ac */ /* 0x000e2e0008000a00 */
[----:B------:R-:W1:Y:S08]  /*0030*/  LDC.64 R4, c[0x0][0x388] ;  /* 0x0000e200ff047b82 */ /* 0x000e700000000a00 */
[----:B------:R-:W2:Y:S01]  /*0040*/  LDC.64 R8, c[0x0][0x380] ;  /* 0x0000e000ff087b82 */ /* 0x000ea20000000a00 */
[----:B0-----:R-:W3:Y:S04]  /*0050*/  LDG.E.64 R2, desc[UR4][R12.64+0x8] ;  /* 0x000008040c027981 */ /* 0x001ee8000c1e1b00 */
[----:B-1----:R-:W4:Y:S04]  /*0060*/  LDG.E.64 R4, desc[UR4][R4.64+0x8] ;  /* 0x0000080404047981 */ /* 0x002f28000c1e1b00 */
[----:B--2---:R-:W2:Y:S01]  /*0070*/  LDG.E.64 R8, desc[UR4][R8.64+0x8] ;  /* 0x0000080408087981 */ /* 0x004ea2000c1e1b00 */
[----:B------:R-:W0:Y:S01]  /*0080*/  LDCU UR6, c[0x0][0x360] ;  /* 0x00006c00ff0677ac */ /* 0x000e220008000800 */
[----:B------:R-:W3:Y:S01]  /*0090*/  S2R R11, SR_CTAID.X ;  /* 0x00000000000b7919 */ /* 0x000ee20000002500 */
[----:B------:R-:W0:Y:S01]  /*00a0*/  S2R R0, SR_TID.X ;  /* 0x0000000000007919 */ /* 0x000e220000002100 */
[----:B---3--:R-:W-:-:S04]  /*00b0*/  IMAD.WIDE.U32 R2, R11, 0x4, R2 ;  /* 0x000000040b027825 */ /* 0x008fc800078e0002 */
[----:B0-----:R-:W-:Y:S02]  /*00c0*/  IMAD R11, R11, UR6, R0 ;  /* 0x000000060b0b7c24 */ /* 0x001fe4000f8e0200 */
[----:B------:R-:W3:Y:S02]  /*00d0*/  LDG.E R2, desc[UR4][R2.64] ;  /* 0x0000000402027981 */ /* 0x000ee4000c1e1900 */
[----:B----4-:R-:W-:-:S06]  /*00e0*/  IMAD.WIDE.U32 R6, R11, 0x4, R4 ;  /* 0x000000040b067825 */ /* 0x010fcc00078e0004 */
[----:B------:R-:W4:Y:S01]  /*00f0*/  LDG.E R6, desc[UR4][R6.64] ;  /* 0x0000000406067981 */ /* 0x000f22000c1e1900 */
[----:B--2---:R-:W-:-:S05]  /*0100*/  IMAD.WIDE.U32 R10, R11, 0x4, R8 ;  /* 0x000000040b0a7825 */ /* 0x004fca00078e0008 */
[----:B------:R-:W2:Y:S01]  /*0110*/  LDG.E R12, desc[UR4][R10.64] ;  /* 0x000000040a0c7981 */ /* 0x000ea2000c1e1900 */
[----:B------:R-:W-:Y:S01]  /*0120*/  UMOV UR6, 0x9999999a ;  /* 0x9999999a00067882 */ /* 0x000fe20000000000 */
[----:B------:R-:W-:Y:S01]  /*0130*/  UMOV UR7, 0x3fb99999 ;  /* 0x3fb9999900077882 */ /* 0x000fe20000000000 */
[----:B---3--:R-:W0:Y:S08]  /*0140*/  F2F.F64.F32 R4, R2 ;  /* 0x0000000200047310 */ /* 0x008e300000201800 */
[----:B----4-:R-:W-:Y:S08]  /*0150*/  F2F.F64.F32 R8, R6 ;  /* 0x0000000600087310 */ /* 0x010ff00000201800 */
[----:B--2---:R-:W1:Y:S01]  /*0160*/  F2F.F64.F32 R12, R12 ;  /* 0x0000000c000c7310 */ /* 0x004e620000201800 */
[----:B0-----:R-:W-:-:S08]  /*0170*/  DMUL R4, R4, -UR6 ;  /* 0x8000000604047c28 */ /* 0x001fd00008000000 */
[----:B-1----:R-:W-:-:S10]  /*0180*/  DFMA R4, R4, R8, R12 ;  /* 0x000000080404722b */ /* 0x002fd4000000000c */
[----:B------:R-:W0:Y:S02]  /*0190*/  F2F.F32.F64 R5, R4 ;  /* 0x0000000400057310 */ /* 0x000e240000301000 */
[----:B0-----:R-:W-:Y:S01]  /*01a0*/  STG.E desc[UR4][R10.64], R5 ;  /* 0x000000050a007986 */ /* 0x001fe2000c101904 */
[----:B------:R-:W-:Y:S05]  /*01b0*/  EXIT ;  /* 0x000000000000794d */ /* 0x000fea0003800000 */
.L_x_1:
        /* <DEDUP_REMOVED lines=12> */
.L_x_20:


//--------------------- .text._Z3delP6matrixS0_   --------------------------
	.section	.text._Z3delP6matrixS0_,"ax",@progbits
	.align	128
        .global         _Z3delP6matrixS0_
        .type           _Z3delP6matrixS0_,@function
        .size           _Z3delP6matrixS0_,(.L_x_18 - _Z3delP6matrixS0_)
        .other          _Z3delP6matrixS0_,@"STO_CUDA_ENTRY STV_DEFAULT"
_Z3delP6matrixS0_:
.text._Z3delP6matrixS0_:
        /* <DEDUP_REMOVED lines=10> */
[----:B--2---:R-:W-:-:S05]  /*00a0*/  IMAD.WIDE.U32 R6, R2, 0x4, R6 ;  /* 0x0000000402067825 */ /* 0x004fca00078e0006 */
[----:B------:R-:W2:Y:S01]  /*00b0*/  LDG.E R3, desc[UR4][R6.64] ;  /* 0x0000000406037981 */ /* 0x000ea2000c1e1900 */
[----:B---3--:R-:W-:-:S05]  /*00c0*/  IMAD.WIDE.U32 R4, R2, 0x4, R4 ;  /* 0x0000000402047825 */ /* 0x008fca00078e0004 */
[----:B------:R-:W3:Y:S01]  /*00d0*/  LDG.E R0, desc[UR4][R4.64] ;  /* 0x0000000404007981 */ /* 0x000ee2000c1e1900 */
[----:B------:R-:W-:Y:S01]  /*00e0*/  BSSY.RECONVERGENT B0, `(.L_x_2) ;  /* 0x000000c000007945 */ /* 0x000fe20003800200 */
[----:B--2---:R-:W0:Y:S08]  /*00f0*/  MUFU.RCP R12, R3 ;  /* 0x00000003000c7308 */ /* 0x004e300000001000 */
[----:B---3--:R-:W1:Y:S01]  /*0100*/  FCHK P0, R0, R3 ;  /* 0x0000000300007302 */ /* 0x008e620000000000 */
[----:B0-----:R-:W-:-:S04]  /*0110*/  FFMA R11, -R3, R12, 1 ;  /* 0x3f800000030b7423 */ /* 0x001fc8000000010c */
[----:B------:R-:W-:-:S04]  /*0120*/  FFMA R11, R12, R11, R12 ;  /* 0x0000000b0c0b7223 */ /* 0x000fc8000000000c */
[----:B------:R-:W-:-:S04]  /*0130*/  FFMA R8, R0, R11, RZ ;  /* 0x0000000b00087223 */ /* 0x000fc800000000ff */
[----:B------:R-:W-:-:S04]  /*0140*/  FFMA R9, -R3, R8, R0 ;  /* 0x0000000803097223 */ /* 0x000fc80000000100 */
[----:B------:R-:W-:Y:S01]  /*0150*/  FFMA R8, R11, R9, R8 ;  /* 0x000000090b087223 */ /* 0x000fe20000000008 */
[----:B-1----:R-:W-:Y:S06]  /*0160*/  @!P0 BRA `(.L_x_3) ;  /* 0x00000000000c8947 */ /* 0x002fec0003800000 */
[----:B------:R-:W-:-:S07]  /*0170*/  MOV R4, 0x190 ;  /* 0x0000019000047802 */ /* 0x000fce0000000f00 */
[----:B------:R-:W-:Y:S05]  /*0180*/  CALL.REL.NOINC `($__internal_0_$__cuda_sm3x_div_rn_noftz_f32_slowpath) ;  /* 0x0000000000287944 */ /* 0x000fea0003c00000 */
[----:B------:R-:W-:-:S07]  /*0190*/  IMAD.MOV.U32 R8, RZ, RZ, R0 ;  /* 0x000000ffff087224 */ /* 0x000fce00078e0000 */
.L_x_3:
[----:B------:R-:W-:Y:S05]  /*01a0*/  BSYNC.RECONVERGENT B0 ;  /* 0x0000000000007941 */ /* 0x000fea0003800200 */
.L_x_2:
[----:B------:R-:W0:Y:S02]  /*01b0*/  LDC.64 R6, c[0x0][0x380] ;  /* 0x0000e000ff067b82 */ /* 0x000e240000000a00 */
[----:B0-----:R-:W2:Y:S04]  /*01c0*/  LDG.E.64 R4, desc[UR4][R6.64+0x20] ;  /* 0x0000200406047981 */ /* 0x001ea8000c1e1b00 */
[----:B--2---:R-:W2:Y:S02]  /*01d0*/  LDG.E.64 R4, desc[UR4][R4.64+0x8] ;  /* 0x0000080404047981 */ /* 0x004ea4000c1e1b00 */
[----:B--2---:R-:W-:-:S05]  /*01e0*/  IMAD.WIDE.U32 R2, R2, 0x4, R4 ;  /* 0x0000000402027825 */ /* 0x004fca00078e0004 */
[----:B------:R-:W2:Y:S02]  /*01f0*/  LDG.E R9, desc[UR4][R2.64] ;  /* 0x0000000402097981 */ /* 0x000ea4000c1e1900 */
[----:B--2---:R-:W-:-:S05]  /*0200*/  FADD R9, R9, R8 ;  /* 0x0000000809097221 */ /* 0x004fca0000000000 */
[----:B------:R-:W-:Y:S01]  /*0210*/  STG.E desc[UR4][R2.64], R9 ;  /* 0x0000000902007986 */ /* 0x000fe2000c101904 */
[----:B------:R-:W-:Y:S05]  /*0220*/  EXIT ;  /* 0x000000000000794d */ /* 0x000fea0003800000 */
        .weak           $__internal_0_$__cuda_sm3x_div_rn_noftz_f32_slowpath
        .type           $__internal_0_$__cuda_sm3x_div_rn_noftz_f32_slowpath,@function
        .size           $__internal_0_$__cuda_sm3x_div_rn_noftz_f32_slowpath,(.L_x_18 - $__internal_0_$__cuda_sm3x_div_rn_noftz_f32_slowpath)
$__internal_0_$__cuda_sm3x_div_rn_noftz_f32_slowpath:
[--C-:B------:R-:W-:Y:S01]  /*0230*/  SHF.R.U32.HI R6, RZ, 0x17, R3.reuse ;  /* 0x00000017ff067819 */ /* 0x100fe20000011603 */
[----:B------:R-:W-:Y:S01]  /*0240*/  BSSY.RECONVERGENT B1, `(.L_x_4) ;  /* 0x0000064000017945 */ /* 0x000fe20003800200 */
[--C-:B------:R-:W-:Y:S01]  /*0250*/  SHF.R.U32.HI R5, RZ, 0x17, R0.reuse ;  /* 0x00000017ff057819 */ /* 0x100fe20000011600 */
[----:B------:R-:W-:Y:S01]  /*0260*/  IMAD.MOV.U32 R7, RZ, RZ, R0 ;  /* 0x000000ffff077224 */ /* 0x000fe200078e0000 */
[----:B------:R-:W-:Y:S01]  /*0270*/  LOP3.LUT R6, R6, 0xff, RZ, 0xc0, !PT ;  /* 0x000000ff06067812 */ /* 0x000fe200078ec0ff */
[----:B------:R-:W-:Y:S01]  /*0280*/  IMAD.MOV.U32 R8, RZ, RZ, R3 ;  /* 0x000000ffff087224 */ /* 0x000fe200078e0003 */
[----:B------:R-:W-:-:S03]  /*0290*/  LOP3.LUT R5, R5, 0xff, RZ, 0xc0, !PT ;  /* 0x000000ff05057812 */ /* 0x000fc600078ec0ff */
[----:B------:R-:W-:Y:S02]  /*02a0*/  VIADD R11, R6, 0xffffffff ;  /* 0xffffffff060b7836 */ /* 0x000fe40000000000 */
[----:B------:R-:W-:-:S03]  /*02b0*/  VIADD R10, R5, 0xffffffff ;  /* 0xffffffff050a7836 */ /* 0x000fc60000000000 */
[----:B------:R-:W-:-:S04]  /*02c0*/  ISETP.GT.U32.AND P0, PT, R11, 0xfd, PT ;  /* 0x000000fd0b00780c */ /* 0x000fc80003f04070 */
[----:B------:R-:W-:-:S13]  /*02d0*/  ISETP.GT.U32.OR P0, PT, R10, 0xfd, P0 ;  /* 0x000000fd0a00780c */ /* 0x000fda0000704470 */
[----:B------:R-:W-:Y:S01]  /*02e0*/  @!P0 IMAD.MOV.U32 R9, RZ, RZ, RZ ;  /* 0x000000ffff098224 */ /* 0x000fe200078e00ff */
[----:B------:R-:W-:Y:S06]  /*02f0*/  @!P0 BRA `(.L_x_5) ;  /* 0x00000000005c8947 */ /* 0x000fec0003800000 */
[----:B------:R-:W-:Y:S02]  /*0300*/  FSETP.GTU.FTZ.AND P0, PT, |R0|, +INF , PT ;  /* 0x7f8000000000780b */ /* 0x000fe40003f1c200 */
[----:B------:R-:W-:-:S04]  /*0310*/  FSETP.GTU.FTZ.AND P1, PT, |R3|, +INF , PT ;  /* 0x7f8000000300780b */ /* 0x000fc80003f3c200 */
[----:B------:R-:W-:-:S13]  /*0320*/  PLOP3.LUT P0, PT, P0, P1, PT, 0xf8, 0x8f ;  /* 0x00000000008f781c */ /* 0x000fda0000703f70 */
[----:B------:R-:W-:Y:S05]  /*0330*/  @P0 BRA `(.L_x_6) ;  /* 0x00000004004c0947 */ /* 0x000fea0003800000 */
[----:B------:R-:W-:-:S13]  /*0340*/  LOP3.LUT P0, RZ, R8, 0x7fffffff, R7, 0xc8, !PT ;  /* 0x7fffffff08ff7812 */ /* 0x000fda000780c807 */
[----:B------:R-:W-:Y:S05]  /*0350*/  @!P0 BRA `(.L_x_7) ;  /* 0x00000004003c8947 */ /* 0x000fea0003800000 */
[C---:B------:R-:W-:Y:S02]  /*0360*/  FSETP.NEU.FTZ.AND P2, PT, |R0|.reuse, +INF , PT ;  /* 0x7f8000000000780b */ /* 0x040fe40003f5d200 */
[----:B------:R-:W-:Y:S02]  /*0370*/  FSETP.NEU.FTZ.AND P1, PT, |R3|, +INF , PT ;  /* 0x7f8000000300780b */ /* 0x000fe40003f3d200 */
[----:B------:R-:W-:-:S11]  /*0380*/  FSETP.NEU.FTZ.AND P0, PT, |R0|, +INF , PT ;  /* 0x7f8000000000780b */ /* 0x000fd60003f1d200 */
[----:B------:R-:W-:Y:S05]  /*0390*/  @!P1 BRA !P2, `(.L_x_7) ;  /* 0x00000004002c9947 */ /* 0x000fea0005000000 */
[----:B------:R-:W-:-:S04]  /*03a0*/  LOP3.LUT P2, RZ, R7, 0x7fffffff, RZ, 0xc0, !PT ;  /* 0x7fffffff07ff7812 */ /* 0x000fc8000784c0ff */
[----:B------:R-:W-:-:S13]  /*03b0*/  PLOP3.LUT P1, PT, P1, P2, PT, 0x2f, 0xf2 ;  /* 0x0000000000f2781c */ /* 0x000fda0000f24577 */
[----:B------:R-:W-:Y:S05]  /*03c0*/  @P1 BRA `(.L_x_8) ;  /* 0x0000000400181947 */ /* 0x000fea0003800000 */
[----:B------:R-:W-:-:S04]  /*03d0*/  LOP3.LUT P1, RZ, R8, 0x7fffffff, RZ, 0xc0, !PT ;  /* 0x7fffffff08ff7812 */ /* 0x000fc8000782c0ff */
[----:B------:R-:W-:-:S13]  /*03e0*/  PLOP3.LUT P0, PT, P0, P1, PT, 0x2f, 0xf2 ;  /* 0x0000000000f2781c */ /* 0x000fda0000702577 */
[----:B------:R-:W-:Y:S05]  /*03f0*/  @P0 BRA `(.L_x_9) ;  /* 0x0000000400000947 */ /* 0x000fea0003800000 */
[----:B------:R-:W-:Y:S02]  /*0400*/  ISETP.GE.AND P0, PT, R10, RZ, PT ;  /* 0x000000ff0a00720c */ /* 0x000fe40003f06270 */
[----:B------:R-:W-:-:S11]  /*0410*/  ISETP.GE.AND P1, PT, R11, RZ, PT ;  /* 0x000000ff0b00720c */ /* 0x000fd60003f26270 */
[----:B------:R-:W-:Y:S02]  /*0420*/  @P0 IMAD.MOV.U32 R9, RZ, RZ, RZ ;  /* 0x000000ffff090224 */ /* 0x000fe400078e00ff */
[----:B------:R-:W-:Y:S01]  /*0430*/  @!P0 FFMA R7, R0, 1.84467440737095516160e+19, RZ ;  /* 0x5f80000000078823 */ /* 0x000fe200000000ff */
[----:B------:R-:W-:Y:S02]  /*0440*/  @!P0 IMAD.MOV.U32 R9, RZ, RZ, -0x40 ;  /* 0xffffffc0ff098424 */ /* 0x000fe400078e00ff */
[----:B------:R-:W-:Y:S02]  /*0450*/  @!P1 FFMA R8, R3, 1.84467440737095516160e+19, RZ ;  /* 0x5f80000003089823 */ /* 0x000fe400000000ff */
[----:B------:R-:W-:-:S07]  /*0460*/  @!P1 VIADD R9, R9, 0x40 ;  /* 0x0000004009099836 */ /* 0x000fce0000000000 */
.L_x_5:
[----:B------:R-:W-:Y:S01]  /*0470*/  LEA R3, R6, 0xc0800000, 0x17 ;  /* 0xc080000006037811 */ /* 0x000fe200078eb8ff */
[----:B------:R-:W-:Y:S01]  /*0480*/  VIADD R5, R5, 0xffffff81 ;  /* 0xffffff8105057836 */ /* 0x000fe20000000000 */
[----:B------:R-:W-:Y:S03]  /*0490*/  BSSY.RECONVERGENT B2, `(.L_x_10) ;  /* 0x0000035000027945 */ /* 0x000fe60003800200 */
[----:B------:R-:W-:Y:S01]  /*04a0*/  IMAD.IADD R3, R8, 0x1, -R3 ;  /* 0x0000000108037824 */ /* 0x000fe200078e0a03 */
[C---:B------:R-:W-:Y:S01]  /*04b0*/  IADD3 R6, PT, PT, R5.reuse, 0x7f, -R6 ;  /* 0x0000007f05067810 */ /* 0x040fe20007ffe806 */
[----:B------:R-:W-:Y:S02]  /*04c0*/  IMAD R0, R5, -0x800000, R7 ;  /* 0xff80000005007824 */ /* 0x000fe400078e0207 */
[----:B------:R-:W0:Y:S01]  /*04d0*/  MUFU.RCP R8, R3 ;  /* 0x0000000300087308 */ /* 0x000e220000001000 */
[----:B------:R-:W-:Y:S01]  /*04e0*/  FADD.FTZ R11, -R3, -RZ ;  /* 0x800000ff030b7221 */ /* 0x000fe20000010100 */
[----:B------:R-:W-:-:S03]  /*04f0*/  IMAD.IADD R6, R6, 0x1, R9 ;  /* 0x0000000106067824 */ /* 0x000fc600078e0209 */
[----:B0-----:R-:W-:-:S04]  /*0500*/  FFMA R13, R8, R11, 1 ;  /* 0x3f800000080d7423 */ /* 0x001fc8000000000b */
[----:B------:R-:W-:-:S04]  /*0510*/  FFMA R10, R8, R13, R8 ;  /* 0x0000000d080a7223 */ /* 0x000fc80000000008 */
[----:B------:R-:W-:-:S04]  /*0520*/  FFMA R7, R0, R10, RZ ;  /* 0x0000000a00077223 */ /* 0x000fc800000000ff */
[----:B------:R-:W-:-:S04]  /*0530*/  FFMA R8, R11, R7, R0 ;  /* 0x000000070b087223 */ /* 0x000fc80000000000 */
[----:B------:R-:W-:-:S04]  /*0540*/  FFMA R7, R10, R8, R7 ;  /* 0x000000080a077223 */ /* 0x000fc80000000007 */
[----:B------:R-:W-:-:S04]  /*0550*/  FFMA R8, R11, R7, R0 ;  /* 0x000000070b087223 */ /* 0x000fc80000000000 */
[----:B------:R-:W-:-:S05]  /*0560*/  FFMA R0, R10, R8, R7 ;  /* 0x000000080a007223 */ /* 0x000fca0000000007 */
[----:B------:R-:W-:-:S04]  /*0570*/  SHF.R.U32.HI R3, RZ, 0x17, R0 ;  /* 0x00000017ff037819 */ /* 0x000fc80000011600 */
[----:B------:R-:W-:-:S05]  /*0580*/  LOP3.LUT R3, R3, 0xff, RZ, 0xc0, !PT ;  /* 0x000000ff03037812 */ /* 0x000fca00078ec0ff */
[----:B------:R-:W-:-:S04]  /*0590*/  IMAD.IADD R9, R3, 0x1, R6 ;  /* 0x0000000103097824 */ /* 0x000fc800078e0206 */
[----:B------:R-:W-:-:S05]  /*05a0*/  VIADD R3, R9, 0xffffffff ;  /* 0xffffffff09037836 */ /* 0x000fca0000000000 */
[----:B------:R-:W-:-:S13]  /*05b0*/  ISETP.GE.U32.AND P0, PT, R3, 0xfe, PT ;  /* 0x000000fe0300780c */ /* 0x000fda0003f06070 */
[----:B------:R-:W-:Y:S05]  /*05c0*/  @!P0 BRA `(.L_x_11) ;  /* 0x0000000000808947 */ /* 0x000fea0003800000 */
[----:B------:R-:W-:-:S13]  /*05d0*/  ISETP.GT.AND P0, PT, R9, 0xfe, PT ;  /* 0x000000fe0900780c */ /* 0x000fda0003f04270 */
[----:B------:R-:W-:Y:S05]  /*05e0*/  @P0 BRA `(.L_x_12) ;  /* 0x00000000006c0947 */ /* 0x000fea0003800000 */
[----:B------:R-:W-:-:S13]  /*05f0*/  ISETP.GE.AND P0, PT, R9, 0x1, PT ;  /* 0x000000010900780c */ /* 0x000fda0003f06270 */
[----:B------:R-:W-:Y:S05]  /*0600*/  @P0 BRA `(.L_x_13) ;  /* 0x0000000000740947 */ /* 0x000fea0003800000 */
[----:B------:R-:W-:Y:S02]  /*0610*/  ISETP.GE.AND P0, PT, R9, -0x18, PT ;  /* 0xffffffe80900780c */ /* 0x000fe40003f06270 */
[----:B------:R-:W-:-:S11]  /*0620*/  LOP3.LUT R0, R0, 0x80000000, RZ, 0xc0, !PT ;  /* 0x8000000000007812 */ /* 0x000fd600078ec0ff */
[----:B------:R-:W-:Y:S05]  /*0630*/  @!P0 BRA `(.L_x_13) ;  /* 0x0000000000688947 */ /* 0x000fea0003800000 */
[CCC-:B------:R-:W-:Y:S01]  /*0640*/  FFMA.RZ R3, R10.reuse, R8.reuse, R7.reuse ;  /* 0x000000080a037223 */ /* 0x1c0fe2000000c007 */
[CCC-:B------:R-:W-:Y:S01]  /*0650*/  FFMA.RM R6, R10.reuse, R8.reuse, R7.reuse ;  /* 0x000000080a067223 */ /* 0x1c0fe20000004007 */
[C---:B------:R-:W-:Y:S02]  /*0660*/  ISETP.NE.AND P2, PT, R9.reuse, RZ, PT ;  /* 0x000000ff0900720c */ /* 0x040fe40003f45270 */
[----:B------:R-:W-:Y:S02]  /*0670*/  ISETP.NE.AND P1, PT, R9, RZ, PT ;  /* 0x000000ff0900720c */ /* 0x000fe40003f25270 */
[----:B------:R-:W-:Y:S01]  /*0680*/  LOP3.LUT R5, R3, 0x7fffff, RZ, 0xc0, !PT ;  /* 0x007fffff03057812 */ /* 0x000fe200078ec0ff */
[----:B------:R-:W-:Y:S01]  /*0690*/  FFMA.RP R3, R10, R8, R7 ;  /* 0x000000080a037223 */ /* 0x000fe20000008007 */
[----:B------:R-:W-:Y:S02]  /*06a0*/  VIADD R8, R9, 0x20 ;  /* 0x0000002009087836 */ /* 0x000fe40000000000 */
[----:B------:R-:W-:Y:S01]  /*06b0*/  LOP3.LUT R5, R5, 0x800000, RZ, 0xfc, !PT ;  /* 0x0080000005057812 */ /* 0x000fe200078efcff */
[----:B------:R-:W-:Y:S01]  /*06c0*/  IMAD.MOV R7, RZ, RZ, -R9 ;  /* 0x000000ffff077224 */ /* 0x000fe200078e0a09 */
[----:B------:R-:W-:-:S02]  /*06d0*/  FSETP.NEU.FTZ.AND P0, PT, R3, R6, PT ;  /* 0x000000060300720b */ /* 0x000fc40003f1d000 */
[----:B------:R-:W-:Y:S02]  /*06e0*/  SHF.L.U32 R8, R5, R8, RZ ;  /* 0x0000000805087219 */ /* 0x000fe400000006ff */
[----:B------:R-:W-:Y:S02]  /*06f0*/  SEL R6, R7, RZ, P2 ;  /* 0x000000ff07067207 */ /* 0x000fe40001000000 */
[----:B------:R-:W-:Y:S02]  /*0700*/  ISETP.NE.AND P1, PT, R8, RZ, P1 ;  /* 0x000000ff0800720c */ /* 0x000fe40000f25270 */
[----:B------:R-:W-:Y:S02]  /*0710*/  SHF.R.U32.HI R6, RZ, R6, R5 ;  /* 0x00000006ff067219 */ /* 0x000fe40000011605 */
[----:B------:R-:W-:Y:S02]  /*0720*/  PLOP3.LUT P0, PT, P0, P1, PT, 0xf8, 0x8f ;  /* 0x00000000008f781c */ /* 0x000fe40000703f70 */
[----:B------:R-:W-:-:S02]  /*0730*/  SHF.R.U32.HI R8, RZ, 0x1, R6 ;  /* 0x00000001ff087819 */ /* 0x000fc40000011606 */
[----:B------:R-:W-:-:S04]  /*0740*/  SEL R3, RZ, 0x1, !P0 ;  /* 0x00000001ff037807 */ /* 0x000fc80004000000 */
[----:B------:R-:W-:-:S04]  /*0750*/  LOP3.LUT R3, R3, 0x1, R8, 0xf8, !PT ;  /* 0x0000000103037812 */ /* 0x000fc800078ef808 */
[----:B------:R-:W-:-:S05]  /*0760*/  LOP3.LUT R3, R3, R6, RZ, 0xc0, !PT ;  /* 0x0000000603037212 */ /* 0x000fca00078ec0ff */
[----:B------:R-:W-:-:S05]  /*0770*/  IMAD.IADD R3, R8, 0x1, R3 ;  /* 0x0000000108037824 */ /* 0x000fca00078e0203 */
[----:B------:R-:W-:Y:S01]  /*0780*/  LOP3.LUT R0, R3, R0, RZ, 0xfc, !PT ;  /* 0x0000000003007212 */ /* 0x000fe200078efcff */
[----:B------:R-:W-:Y:S06]  /*0790*/  BRA `(.L_x_13) ;  /* 0x0000000000107947 */ /* 0x000fec0003800000 */
.L_x_12:
[----:B------:R-:W-:-:S04]  /*07a0*/  LOP3.LUT R0, R0, 0x80000000, RZ, 0xc0, !PT ;  /* 0x8000000000007812 */ /* 0x000fc800078ec0ff */
[----:B------:R-:W-:Y:S01]  /*07b0*/  LOP3.LUT R0, R0, 0x7f800000, RZ, 0xfc, !PT ;  /* 0x7f80000000007812 */ /* 0x000fe200078efcff */
[----:B------:R-:W-:Y:S06]  /*07c0*/  BRA `(.L_x_13) ;  /* 0x0000000000047947 */ /* 0x000fec0003800000 */
.L_x_11:
[----:B------:R-:W-:-:S07]  /*07d0*/  IMAD R0, R6, 0x800000, R0 ;  /* 0x0080000006007824 */ /* 0x000fce00078e0200 */
.L_x_13:
[----:B------:R-:W-:Y:S05]  /*07e0*/  BSYNC.RECONVERGENT B2 ;  /* 0x0000000000027941 */ /* 0x000fea0003800200 */
.L_x_10:
[----:B------:R-:W-:Y:S05]  /*07f0*/  BRA `(.L_x_14) ;  /* 0x0000000000207947 */ /* 0x000fea0003800000 */
.L_x_9:
[----:B------:R-:W-:-:S04]  /*0800*/  LOP3.LUT R0, R8, 0x80000000, R7, 0x48, !PT ;  /* 0x8000000008007812 */ /* 0x000fc800078e4807 */
[----:B------:R-:W-:Y:S01]  /*0810*/  LOP3.LUT R0, R0, 0x7f800000, RZ, 0xfc, !PT ;  /* 0x7f80000000007812 */ /* 0x000fe200078efcff */
[----:B------:R-:W-:Y:S06]  /*0820*/  BRA `(.L_x_14) ;  /* 0x0000000000147947 */ /* 0x000fec0003800000 */
.L_x_8:
[----:B------:R-:W-:Y:S01]  /*0830*/  LOP3.LUT R0, R8, 0x80000000, R7, 0x48, !PT ;  /* 0x8000000008007812 */ /* 0x000fe200078e4807 */
[----:B------:R-:W-:Y:S06]  /*0840*/  BRA `(.L_x_14) ;  /* 0x00000000000c7947 */ /* 0x000fec0003800000 */
.L_x_7:
[----:B------:R-:W0:Y:S01]  /*0850*/  MUFU.RSQ R0, -QNAN ;  /* 0xffc0000000007908 */ /* 0x000e220000001400 */
[----:B------:R-:W-:Y:S05]  /*0860*/  BRA `(.L_x_14) ;  /* 0x0000000000047947 */ /* 0x000fea0003800000 */
.L_x_6:
[----:B------:R-:W-:-:S07]  /*0870*/  FADD.FTZ R0, R0, R3 ;  /* 0x0000000300007221 */ /* 0x000fce0000010000 */
.L_x_14:
[----:B------:R-:W-:Y:S05]  /*0880*/  BSYNC.RECONVERGENT B1 ;  /* 0x0000000000017941 */ /* 0x000fea0003800200 */
.L_x_4:
[----:B------:R-:W-:-:S04]  /*0890*/  IMAD.MOV.U32 R5, RZ, RZ, 0x0 ;  /* 0x00000000ff057424 */ /* 0x000fc800078e00ff */
[----:B0-----:R-:W-:Y:S05]  /*08a0*/  RET.REL.NODEC R4 `(_Z3delP6matrixS0_) ;  /* 0xfffffff404d47950 */ /* 0x001fea0003c3ffff */
.L_x_15:
        /* <DEDUP_REMOVED lines=13> */
.L_x_18:


//--------------------- .text._Z6setvalfP6matrix  --------------------------
	.section	.text._Z6setvalfP6matrix,"ax",@progbits
	.align	128
        .global         _Z6setvalfP6matrix
        .type           _Z6setvalfP6matrix,@function
        .size           _Z6setvalfP6matrix,(.L_x_22 - _Z6setvalfP6matrix)
        .other          _Z6setvalfP6matrix,@"STO_CUDA_ENTRY STV_DEFAULT"
_Z6setvalfP6matrix:
.text._Z6setvalfP6matrix:
[----:B------:R-:W-:Y:S08]  /*0000*/  LDC R1, c[0x0][0x37c] ;  /* 0x0000df00ff017b82 */ /* 0x000ff00000000800 */
[----:B------:R-:W0:Y:S01]  /*0010*/  LDC.64 R4, c[0x0][0x388] ;  /* 0x0000e200ff047b82 */ /* 0x000e220000000a00 */
[----:B------:R-:W0:Y:S01]  /*0020*/  LDCU.64 UR4, c[0x0][0x358] ;  /* 0x00006b00ff0477ac */ /* 0x000e220008000a00 */
[----:B------:R-:W1:Y:S01]  /*0030*/  S2R R7, SR_CTAID.X ;  /* 0x0000000000077919 */ /* 0x000e620000002500 */
[----:B------:R-:W1:Y:S01]  /*0040*/  S2R R0, SR_TID.X ;  /* 0x0000000000007919 */ /* 0x000e620000002100 */
[----:B------:R-:W1:Y:S04]  /*0050*/  LDCU UR6, c[0x0][0x360] ;  /* 0x00006c00ff0677ac */ /* 0x000e680008000800 */
[----:B------:R-:W2:Y:S01]  /*0060*/  LDC R9, c[0x0][0x380] ;  /* 0x0000e000ff097b82 */ /* 0x000ea20000000800 */
[----:B0-----:R-:W3:Y:S01]  /*0070*/  LDG.E.64 R2, desc[UR4][R4.64+0x8] ;  /* 0x0000080404027981 */ /* 0x001ee2000c1e1b00 */
[----:B-1----:R-:W-:-:S04]  /*0080*/  IMAD R7, R7, UR6, R0 ;  /* 0x0000000607077c24 */ /* 0x002fc8000f8e0200 */
[----:B---3--:R-:W-:-:S05]  /*0090*/  IMAD.WIDE.U32 R2, R7, 0x4, R2 ;  /* 0x0000000407027825 */ /* 0x008fca00078e0002 */
[----:B--2---:R-:W-:Y:S01]  /*00a0*/  STG.E desc[UR4][R2.64], R9 ;  /* 0x0000000902007986 */ /* 0x004fe2000c101904 */
[----:B------:R-:W-:Y:S05]  /*00b0*/  EXIT ;  /* 0x000000000000794d */ /* 0x000fea0003800000 */
.L_x_16:
        /* <DEDUP_REMOVED lines=12> */
.L_x_22:


//--------------------- .text._Z12matrix_mul_fP6matrixS0_S0_ --------------------------
	.section	.text._Z12matrix_mul_fP6matrixS0_S0_,"ax",@progbits
	.align	128
        .global         _Z12matrix_mul_fP6matrixS0_S0_
        .type           _Z12matrix_mul_fP6matrixS0_S0_,@function
        .size           _Z12matrix_mul_fP6matrixS0_S0_,(.L_x_23 - _Z12matrix_mul_fP6matrixS0_S0_)
        .other          _Z12matrix_mul_fP6matrixS0_S0_,@"STO_CUDA_ENTRY STV_DEFAULT"
_Z12matrix_mul_fP6matrixS0_S0_:
.text._Z12matrix_mul_fP6matrixS0_S0_:
[----:B------:R-:W-:Y:S08]  /*0000*/  LDC R1, c[0x0][0x37c] ;  /* 0x0000df00ff017b82 */ /* 0x000ff00000000800 */
[----:B------:R-:W0:Y:S01]  /*0010*/  LDC.64 R10, c[0x0][0x380] ;  /* 0x0000e000ff0a7b82 */ /* 0x000e220000000a00 */
[----:B------:R-:W0:Y:S02]  /*0020*/  LDCU.64 UR4, c[0x0][0x358] ;  /* 0x00006b00ff0477ac */ /* 0x000e240008000a00 */
[----:B0-----:R-:W2:Y:S05]  /*0030*/  LDG.E.64 R8, desc[UR4][R10.64+0x18] ;  /* 0x000018040a087981 */ /* 0x001eaa000c1e1b00 */
[----:B------:R-:W0:Y:S01]  /*0040*/  LDC.64 R12, c[0x0][0x388] ;  /* 0x0000e200ff0c7b82 */ /* 0x000e220000000a00 */
[----:B------:R-:W3:Y:S07]  /*0050*/  LDG.E.64 R2, desc[UR4][R10.64+0x8] ;  /* 0x000008040a027981 */ /* 0x000eee000c1e1b00 */
[----:B------:R-:W1:Y:S01]  /*0060*/  LDC.64 R14, c[0x0][0x390] ;  /* 0x0000e400ff0e7b82 */ /* 0x000e620000000a00 */
[----:B0-----:R-:W4:Y:S04]  /*0070*/  LDG.E.64 R4, desc[UR4][R12.64+0x8] ;  /* 0x000008040c047981 */ /* 0x001f28000c1e1b00 */
[----:B-1----:R-:W5:Y:S01]  /*0080*/  LDG.E.64 R6, desc[UR4][R14.64+0x8] ;  /* 0x000008040e067981 */ /* 0x002f62000c1e1b00 */
[----:B------:R-:W3:Y:S01]  /*0090*/  S2R R19, SR_CTAID.X ;  /* 0x0000000000137919 */ /* 0x000ee20000002500 */
[----:B------:R-:W0:Y:S02]  /*00a0*/  S2R R0, SR_TID.X ;  /* 0x0000000000007919 */ /* 0x000e240000002100 */
[----:B--2---:R-:W2:Y:S01]  /*00b0*/  LDG.E.64 R8, desc[UR4][R8.64+0x8] ;  /* 0x0000080408087981 */ /* 0x004ea2000c1e1b00 */
[----:B------:R-:W0:Y:S01]  /*00c0*/  LDCU UR6, c[0x0][0x360] ;  /* 0x00006c00ff0677ac */ /* 0x000e220008000800 */
[----:B---3--:R-:W-:-:S06]  /*00d0*/  IMAD.WIDE.U32 R2, R19, 0x4, R2 ;  /* 0x0000000413027825 */ /* 0x008fcc00078e0002 */
[----:B------:R-:W3:Y:S01]  /*00e0*/  LDG.E R2, desc[UR4][R2.64] ;  /* 0x0000000402027981 */ /* 0x000ee2000c1e1900 */
[----:B0-----:R-:W-:-:S04]  /*00f0*/  IMAD R17, R19, UR6, R0 ;  /* 0x0000000613117c24 */ /* 0x001fc8000f8e0200 */
[----:B----4-:R-:W-:-:S06]  /*0100*/  IMAD.WIDE.U32 R4, R17, 0x4, R4 ;  /* 0x0000000411047825 */ /* 0x010fcc00078e0004 */
[----:B------:R-:W3:Y:S01]  /*0110*/  LDG.E R5, desc[UR4][R4.64] ;  /* 0x0000000404057981 */ /* 0x000ee2000c1e1900 */
[----:B-----5:R-:W-:-:S06]  /*0120*/  IMAD.WIDE.U32 R6, R17, 0x4, R6 ;  /* 0x0000000411067825 */ /* 0x020fcc00078e0006 */
[----:B------:R-:W3:Y:S01]  /*0130*/  LDG.E R7, desc[UR4][R6.64] ;  /* 0x0000000406077981 */ /* 0x000ee2000c1e1900 */
[----:B--2---:R-:W-:-:S05]  /*0140*/  IMAD.WIDE.U32 R10, R0, 0x4, R8 ;  /* 0x00000004000a7825 */ /* 0x004fca00078e0008 */
[----:B------:R-:W2:Y:S01]  /*0150*/  LDG.E R9, desc[UR4][R10.64] ;  /* 0x000000040a097981 */ /* 0x000ea2000c1e1900 */
[----:B---3--:R-:W-:-:S04]  /*0160*/  FFMA R0, R2, R5, R7 ;  /* 0x0000000502007223 */ /* 0x008fc80000000007 */
[----:B--2---:R-:W-:-:S05]  /*0170*/  FADD R9, R0, R9 ;  /* 0x0000000900097221 */ /* 0x004fca0000000000 */
[----:B------:R-:W-:Y:S01]  /*0180*/  STG.E desc[UR4][R10.64], R9 ;  /* 0x000000090a007986 */ /* 0x000fe2000c101904 */
[----:B------:R-:W-:Y:S05]  /*0190*/  EXIT ;  /* 0x000000000000794d */ /* 0x000fea0003800000 */
.L_x_17:
        /* <DEDUP_REMOVED lines=14> */
.L_x_23:


//--------------------- .nv.shared.reserved.0     --------------------------
	.section	.nv.shared.reserved.0,"aw",@nobits
	.weak		__nv_reservedSMEM_offset_0_alias
	.size		__nv_reservedSMEM_offset_0_alias, 0, 64
	.other		__nv_reservedSMEM_offset_0_alias,@"STO_CUDA_RESERVED_SHARED STV_DEFAULT"
__nv_reservedSMEM_offset_0_alias:
	.zero		0
	.zero		64


//--------------------- .nv.constant0._Z11bias_updateP6matrixS0_ --------------------------
	.section	.nv.constant0._Z11bias_updateP6matrixS0_,"a",@progbits
	.sectionflags	@""
	.align	4
.nv.constant0._Z11bias_updateP6matrixS0_:
	.zero		912


//--------------------- .nv.constant0._Z13weight_updateP6matrixS0_S0_ --------------------------
	.section	.nv.constant0._Z13weight_updateP6matrixS0_S0_,"a",@progbits
	.sectionflags	@""
	.align	4
.nv.constant0._Z13weight_updateP6matrixS0_S0_:
	.zero		920


//--------------------- .nv.constant0._Z3delP6matrixS0_ --------------------------
	.section	.nv.constant0._Z3delP6matrixS0_,"a",@progbits
	.sectionflags	@""
	.align	4
.nv.constant0._Z3delP6matrixS0_:
	.zero		912


//--------------------- .nv.constant0._Z6setvalfP6matrix --------------------------
	.section	.nv.constant0._Z6setvalfP6matrix,"a",@progbits
	.sectionflags	@""
	.align	4
.nv.constant0._Z6setvalfP6matrix:
	.zero		912


//--------------------- .nv.constant0._Z12matrix_mul_fP6matrixS0_S0_ --------------------------
	.section	.nv.constant0._Z12matrix_mul_fP6matrixS0_S0_,"a",@progbits
	.sectionflags	@""
	.align	4
.nv.constant0._Z12matrix_mul_fP6matrixS0_S0_:
	.zero		920


//--------------------- SYMBOLS --------------------------

	.type		.nv.reservedSmem.offset0,@object
	.size		.nv.reservedSmem.offset0,0x4
